//
// Generated by NVIDIA NVVM Compiler
//
// Compiler Build ID: CL-36424714
// Cuda compilation tools, release 13.0, V13.0.88
// Based on NVVM 20.0.0
//

.version 9.0
.target sm_100
.address_size 64

	// .globl	_Z7test_fpv

.visible .entry _Z7test_fpv()
{


	ret;

}


// ===== COMPILED SASS (sm_100) =====

	.target	sm_100

	.elftype	@"ET_EXEC"


//--------------------- .note.nv.tkinfo           --------------------------
	.section	.note.nv.tkinfo,"",@"SHT_NOTE"
	.sectionflags	@"SHF_NOTE_NV_TKINFO"
	.tkinfo
        /*0018*/ 	.word	0x00000002
        /*0030*/ 	.string	""
        /*0030*/ 	.string	"ptxas"
        /*0030*/ 	.string	"Cuda compilation tools, release 13.0, V13.0.88"
        /*0030*/ 	.string	"Build cuda_13.0.r13.0/compiler.36424714_0"
        /*0030*/ 	.string	"-arch sm_100 -m 64 "



//--------------------- .note.nv.cuinfo           --------------------------
	.section	.note.nv.cuinfo,"",@"SHT_NOTE"
	.sectionflags	@"SHF_NOTE_NV_CUINFO"
        /*0018*/ 	.short	0x0002
        /*001a*/ 	.short	0x0064
        /*001c*/ 	.short	0x0082
	.zero		2


//--------------------- .nv.info                  --------------------------
	.section	.nv.info,"",@"SHT_CUDA_INFO"
	.align	4


	//----- nvinfo : EIATTR_REGCOUNT
	.align		4
        /*0000*/ 	.byte	0x04, 0x2f
        /*0002*/ 	.short	(.L_1 - .L_0)
	.align		4
.L_0:
        /*0004*/ 	.word	index@(_Z7test_fpv)
        /*0008*/ 	.word	0x00000004


	//----- nvinfo : EIATTR_FRAME_SIZE
	.align		4
.L_1:
        /*000c*/ 	.byte	0x04, 0x11
        /*000e*/ 	.short	(.L_3 - .L_2)
	.align		4
.L_2:
        /*0010*/ 	.word	index@(_Z7test_fpv)
        /*0014*/ 	.word	0x00000000


	//----- nvinfo : EIATTR_MIN_STACK_SIZE
	.align		4
.L_3:
        /*0018*/ 	.byte	0x04, 0x12
        /*001a*/ 	.short	(.L_5 - .L_4)
	.align		4
.L_4:
        /*001c*/ 	.word	index@(_Z7test_fpv)
        /*0020*/ 	.word	0x00000000
.L_5:


//--------------------- .nv.compat                --------------------------
	.section	.nv.compat,"",@"SHT_CUDA_COMPAT_INFO"
	.align	4
        /*0000*/ 	.byte	0x02, 0x09, 0x00, 0x00, 0x02, 0x02, 0x01, 0x00, 0x02, 0x05, 0x05, 0x00, 0x03, 0x07, 0x01, 0x01
        /*0010*/ 	.byte	0x02, 0x03, 0x00, 0x00, 0x02, 0x06, 0x01, 0x00, 0x04, 0x0b, 0x08, 0x00, 0x09, 0x00, 0x00, 0x00
        /*0020*/ 	.byte	0x00, 0x00, 0x00, 0x00


//--------------------- .nv.info._Z7test_fpv      --------------------------
	.section	.nv.info._Z7test_fpv,"",@"SHT_CUDA_INFO"
	.sectionflags	@""
	.align	4


	//----- nvinfo : EIATTR_CUDA_API_VERSION
	.align		4
        /*0000*/ 	.byte	0x04, 0x37
        /*0002*/ 	.short	(.L_7 - .L_6)
.L_6:
        /*0004*/ 	.word	0x00000082


	//----- nvinfo : EIATTR_SPARSE_MMA_MASK
	.align		4
.L_7:
        /*0008*/ 	.byte	0x03, 0x50
        /*000a*/ 	.short	0x0000


	//----- nvinfo : EIATTR_MAXREG_COUNT
	.align		4
        /*000c*/ 	.byte	0x03, 0x1b
        /*000e*/ 	.short	0x00ff


	//----- nvinfo : EIATTR_MERCURY_ISA_VERSION
	.align		4
        /*0010*/ 	.byte	0x03, 0x5f
        /*0012*/ 	.short	0x0101


	//----- nvinfo : EIATTR_VRC_CTA_INIT_COUNT
	.align		4
        /*0014*/ 	.byte	0x02, 0x4a
	.zero		1
	.zero		1


	//----- nvinfo : EIATTR_EXIT_INSTR_OFFSETS
	.align		4
        /*0018*/ 	.byte	0x04, 0x1c
        /*001a*/ 	.short	(.L_9 - .L_8)


	//   ....[0]....
.L_8:
        /*001c*/ 	.word	0x00000010


	//----- nvinfo : EIATTR_SW_WAR
	.align		4
.L_9:
        /*0020*/ 	.byte	0x04, 0x36
        /*0022*/ 	.short	(.L_11 - .L_10)
.L_10:
        /*0024*/ 	.word	0x00000008
.L_11:


//--------------------- .nv.callgraph             --------------------------
	.section	.nv.callgraph,"",@"SHT_CUDA_CALLGRAPH"
	.align	4
	.sectionentsize	8
	.align		4
        /*0000*/ 	.word	0x00000000
	.align		4
        /*0004*/ 	.word	0xffffffff
	.align		4
        /*0008*/ 	.word	0x00000000
	.align		4
        /*000c*/ 	.word	0xfffffffe
	.align		4
        /*0010*/ 	.word	0x00000000
	.align		4
        /*0014*/ 	.word	0xfffffffd
	.align		4
        /*0018*/ 	.word	0x00000000
	.align		4
        /*001c*/ 	.word	0xfffffffc


//--------------------- .text._Z7test_fpv         --------------------------
	.section	.text._Z7test_fpv,"ax",@progbits
	.align	128
        .global         _Z7test_fpv
        .type           _Z7test_fpv,@function
        .size           _Z7test_fpv,(.L_x_1 - _Z7test_fpv)
        .other          _Z7test_fpv,@"STO_CUDA_ENTRY STV_DEFAULT"
_Z7test_fpv:
.text._Z7test_fpv:
[----:B------:R-:W-:Y:S01]  /*0000*/  LDC R1, c[0x0][0x37c] ;  /* 0x0000df00ff017b82 */ /* 0x000fe20000000800 */
[----:B------:R-:W-:Y:S05]  /*0010*/  EXIT ;  /* 0x000000000000794d */ /* 0x000fea0003800000 */
.L_x_0:
[----:B------:R-:W-:-:S00]  /*0020*/  BRA `(.L_x_0) ;  /* 0xfffffffc00fc7947 */ /* 0x000fc0000383ffff */
[----:B------:R-:W-:-:S00]  /*0030*/  NOP ;  /* 0x0000000000007918 */ /* 0x000fc00000000000 */
        /* <DEDUP_REMOVED lines=12> */
.L_x_1:


//--------------------- .nv.shared.reserved.0     --------------------------
	.section	.nv.shared.reserved.0,"aw",@nobits
	.weak		__nv_reservedSMEM_offset_0_alias
	.size		__nv_reservedSMEM_offset_0_alias, 0, 64
	.other		__nv_reservedSMEM_offset_0_alias,@"STO_CUDA_RESERVED_SHARED STV_DEFAULT"
__nv_reservedSMEM_offset_0_alias:
	.zero		0
	.zero		64


//--------------------- .nv.constant0._Z7test_fpv --------------------------
	.section	.nv.constant0._Z7test_fpv,"a",@progbits
	.sectionflags	@""
	.align	4
.nv.constant0._Z7test_fpv:
	.zero		896


//--------------------- SYMBOLS --------------------------

	.type		.nv.reservedSmem.offset0,@object
	.size		.nv.reservedSmem.offset0,0x4
